//
// Generated by NVIDIA NVVM Compiler
//
// Compiler Build ID: CL-36424714
// Cuda compilation tools, release 13.0, V13.0.88
// Based on NVVM 20.0.0
//

.version 9.0
.target sm_100
.address_size 64

	// .globl	_Z9vectorAddPKfS0_Pfi

.visible .entry _Z9vectorAddPKfS0_Pfi(
	.param .u64 .ptr .align 1 _Z9vectorAddPKfS0_Pfi_param_0,
	.param .u64 .ptr .align 1 _Z9vectorAddPKfS0_Pfi_param_1,
	.param .u64 .ptr .align 1 _Z9vectorAddPKfS0_Pfi_param_2,
	.param .u32 _Z9vectorAddPKfS0_Pfi_param_3
)
{
	.reg .pred 	%p<2>;
	.reg .b32 	%r<5>;
	.reg .b32 	%f<4>;
	.reg .b64 	%rd<13>;

	ld.param.u64 	%rd2, [_Z9vectorAddPKfS0_Pfi_param_0];
	ld.param.u64 	%rd3, [_Z9vectorAddPKfS0_Pfi_param_1];
	ld.param.u64 	%rd4, [_Z9vectorAddPKfS0_Pfi_param_2];
	ld.param.s32 	%rd5, [_Z9vectorAddPKfS0_Pfi_param_3];
	mov.u32 	%r1, %ntid.x;
	mov.u32 	%r2, %ctaid.x;
	mov.u32 	%r3, %tid.x;
	mad.lo.s32 	%r4, %r1, %r2, %r3;
	cvt.u64.u32 	%rd1, %r4;
	setp.ge.u64 	%p1, %rd1, %rd5;
	@%p1 bra 	$L__BB0_2;
	cvta.to.global.u64 	%rd6, %rd2;
	cvta.to.global.u64 	%rd7, %rd3;
	cvta.to.global.u64 	%rd8, %rd4;
	shl.b64 	%rd9, %rd1, 2;
	add.s64 	%rd10, %rd6, %rd9;
	ld.global.f32 	%f1, [%rd10];
	add.s64 	%rd11, %rd7, %rd9;
	ld.global.f32 	%f2, [%rd11];
	add.f32 	%f3, %f1, %f2;
	add.s64 	%rd12, %rd8, %rd9;
	st.global.f32 	[%rd12], %f3;
$L__BB0_2:
	ret;

}


// ===== COMPILED SASS (sm_100) =====

	.target	sm_100

	.elftype	@"ET_EXEC"


//--------------------- .note.nv.tkinfo           --------------------------
	.section	.note.nv.tkinfo,"",@"SHT_NOTE"
	.sectionflags	@"SHF_NOTE_NV_TKINFO"
	.tkinfo
        /*0018*/ 	.word	0x00000002
        /*0030*/ 	.string	""
        /*0030*/ 	.string	"ptxas"
        /*0030*/ 	.string	"Cuda compilation tools, release 13.0, V13.0.88"
        /*0030*/ 	.string	"Build cuda_13.0.r13.0/compiler.36424714_0"
        /*0030*/ 	.string	"-arch sm_100 -m 64 "



//--------------------- .note.nv.cuinfo           --------------------------
	.section	.note.nv.cuinfo,"",@"SHT_NOTE"
	.sectionflags	@"SHF_NOTE_NV_CUINFO"
        /*0018*/ 	.short	0x0002
        /*001a*/ 	.short	0x0064
        /*001c*/ 	.short	0x0082
	.zero		2


//--------------------- .nv.info                  --------------------------
	.section	.nv.info,"",@"SHT_CUDA_INFO"
	.align	4


	//----- nvinfo : EIATTR_REGCOUNT
	.align		4
        /*0000*/ 	.byte	0x04, 0x2f
        /*0002*/ 	.short	(.L_1 - .L_0)
	.align		4
.L_0:
        /*0004*/ 	.word	index@(_Z9vectorAddPKfS0_Pfi)
        /*0008*/ 	.word	0x0000000c


	//----- nvinfo : EIATTR_FRAME_SIZE
	.align		4
.L_1:
        /*000c*/ 	.byte	0x04, 0x11
        /*000e*/ 	.short	(.L_3 - .L_2)
	.align		4
.L_2:
        /*0010*/ 	.word	index@(_Z9vectorAddPKfS0_Pfi)
        /*0014*/ 	.word	0x00000000


	//----- nvinfo : EIATTR_MIN_STACK_SIZE
	.align		4
.L_3:
        /*0018*/ 	.byte	0x04, 0x12
        /*001a*/ 	.short	(.L_5 - .L_4)
	.align		4
.L_4:
        /*001c*/ 	.word	index@(_Z9vectorAddPKfS0_Pfi)
        /*0020*/ 	.word	0x00000000
.L_5:


//--------------------- .nv.compat                --------------------------
	.section	.nv.compat,"",@"SHT_CUDA_COMPAT_INFO"
	.align	4
        /*0000*/ 	.byte	0x02, 0x09, 0x00, 0x00, 0x02, 0x02, 0x01, 0x00, 0x02, 0x05, 0x05, 0x00, 0x03, 0x07, 0x01, 0x01
        /*0010*/ 	.byte	0x02, 0x03, 0x00, 0x00, 0x02, 0x06, 0x01, 0x00, 0x04, 0x0b, 0x08, 0x00, 0x09, 0x00, 0x00, 0x00
        /*0020*/ 	.byte	0x00, 0x00, 0x00, 0x00


//--------------------- .nv.info._Z9vectorAddPKfS0_Pfi --------------------------
	.section	.nv.info._Z9vectorAddPKfS0_Pfi,"",@"SHT_CUDA_INFO"
	.sectionflags	@""
	.align	4


	//----- nvinfo : EIATTR_CUDA_API_VERSION
	.align		4
        /*0000*/ 	.byte	0x04, 0x37
        /*0002*/ 	.short	(.L_7 - .L_6)
.L_6:
        /*0004*/ 	.word	0x00000082


	//----- nvinfo : EIATTR_KPARAM_INFO
	.align		4
.L_7:
        /*0008*/ 	.byte	0x04, 0x17
        /*000a*/ 	.short	(.L_9 - .L_8)
.L_8:
        /*000c*/ 	.word	0x00000000
        /*0010*/ 	.short	0x0003
        /*0012*/ 	.short	0x0018
        /*0014*/ 	.byte	0x00, 0xf0, 0x11, 0x00


	//----- nvinfo : EIATTR_KPARAM_INFO
	.align		4
.L_9:
        /*0018*/ 	.byte	0x04, 0x17
        /*001a*/ 	.short	(.L_11 - .L_10)
.L_10:
        /*001c*/ 	.word	0x00000000
        /*0020*/ 	.short	0x0002
        /*0022*/ 	.short	0x0010
        /*0024*/ 	.byte	0x00, 0xf5, 0x21, 0x00


	//----- nvinfo : EIATTR_KPARAM_INFO
	.align		4
.L_11:
        /*0028*/ 	.byte	0x04, 0x17
        /*002a*/ 	.short	(.L_13 - .L_12)
.L_12:
        /*002c*/ 	.word	0x00000000
        /*0030*/ 	.short	0x0001
        /*0032*/ 	.short	0x0008
        /*0034*/ 	.byte	0x00, 0xf5, 0x21, 0x00


	//----- nvinfo : EIATTR_KPARAM_INFO
	.align		4
.L_13:
        /*0038*/ 	.byte	0x04, 0x17
        /*003a*/ 	.short	(.L_15 - .L_14)
.L_14:
        /*003c*/ 	.word	0x00000000
        /*0040*/ 	.short	0x0000
        /*0042*/ 	.short	0x0000
        /*0044*/ 	.byte	0x00, 0xf5, 0x21, 0x00


	//----- nvinfo : EIATTR_SPARSE_MMA_MASK
	.align		4
.L_15:
        /*0048*/ 	.byte	0x03, 0x50
        /*004a*/ 	.short	0x0000


	//----- nvinfo : EIATTR_MAXREG_COUNT
	.align		4
        /*004c*/ 	.byte	0x03, 0x1b
        /*004e*/ 	.short	0x00ff


	//----- nvinfo : EIATTR_MERCURY_ISA_VERSION
	.align		4
        /*0050*/ 	.byte	0x03, 0x5f
        /*0052*/ 	.short	0x0101


	//----- nvinfo : EIATTR_VRC_CTA_INIT_COUNT
	.align		4
        /*0054*/ 	.byte	0x02, 0x4a
	.zero		1
	.zero		1


	//----- nvinfo : EIATTR_EXIT_INSTR_OFFSETS
	.align		4
        /*0058*/ 	.byte	0x04, 0x1c
        /*005a*/ 	.short	(.L_17 - .L_16)


	//   ....[0]....
.L_16:
        /*005c*/ 	.word	0x00000090


	//   ....[1]....
        /*0060*/ 	.word	0x00000190


	//----- nvinfo : EIATTR_CBANK_PARAM_SIZE
	.align		4
.L_17:
        /*0064*/ 	.byte	0x03, 0x19
        /*0066*/ 	.short	0x001c


	//----- nvinfo : EIATTR_PARAM_CBANK
	.align		4
        /*0068*/ 	.byte	0x04, 0x0a
        /*006a*/ 	.short	(.L_19 - .L_18)
	.align		4
.L_18:
        /*006c*/ 	.word	index@(.nv.constant0._Z9vectorAddPKfS0_Pfi)
        /*0070*/ 	.short	0x0380
        /*0072*/ 	.short	0x001c


	//----- nvinfo : EIATTR_SW_WAR
	.align		4
.L_19:
        /*0074*/ 	.byte	0x04, 0x36
        /*0076*/ 	.short	(.L_21 - .L_20)
.L_20:
        /*0078*/ 	.word	0x00000008
.L_21:


//--------------------- .nv.callgraph             --------------------------
	.section	.nv.callgraph,"",@"SHT_CUDA_CALLGRAPH"
	.align	4
	.sectionentsize	8
	.align		4
        /*0000*/ 	.word	0x00000000
	.align		4
        /*0004*/ 	.word	0xffffffff
	.align		4
        /*0008*/ 	.word	0x00000000
	.align		4
        /*000c*/ 	.word	0xfffffffe
	.align		4
        /*0010*/ 	.word	0x00000000
	.align		4
        /*0014*/ 	.word	0xfffffffd
	.align		4
        /*0018*/ 	.word	0x00000000
	.align		4
        /*001c*/ 	.word	0xfffffffc


//--------------------- .text._Z9vectorAddPKfS0_Pfi --------------------------
	.section	.text._Z9vectorAddPKfS0_Pfi,"ax",@progbits
	.align	128
        .global         _Z9vectorAddPKfS0_Pfi
        .type           _Z9vectorAddPKfS0_Pfi,@function
        .size           _Z9vectorAddPKfS0_Pfi,(.L_x_1 - _Z9vectorAddPKfS0_Pfi)
        .other          _Z9vectorAddPKfS0_Pfi,@"STO_CUDA_ENTRY STV_DEFAULT"
_Z9vectorAddPKfS0_Pfi:
.text._Z9vectorAddPKfS0_Pfi:
[----:B------:R-:W-:Y:S01]  /*0000*/  LDC R1, c[0x0][0x37c] ;  /* 0x0000df00ff017b82 */ /* 0x000fe20000000800 */
[----:B------:R-:W0:Y:S01]  /*0010*/  S2R R0, SR_CTAID.X ;  /* 0x0000000000007919 */ /* 0x000e220000002500 */
[----:B------:R-:W0:Y:S01]  /*0020*/  LDCU UR4, c[0x0][0x360] ;  /* 0x00006c00ff0477ac */ /* 0x000e220008000800 */
[----:B------:R-:W0:Y:S01]  /*0030*/  S2R R3, SR_TID.X ;  /* 0x0000000000037919 */ /* 0x000e220000002100 */
[----:B------:R-:W1:Y:S01]  /*0040*/  LDCU UR5, c[0x0][0x398] ;  /* 0x00007300ff0577ac */ /* 0x000e620008000800 */
[----:B0-----:R-:W-:Y:S01]  /*0050*/  IMAD R0, R0, UR4, R3 ;  /* 0x0000000400007c24 */ /* 0x001fe2000f8e0203 */
[----:B-1----:R-:W-:-:S04]  /*0060*/  USHF.R.S32.HI UR4, URZ, 0x1f, UR5 ;  /* 0x0000001fff047899 */ /* 0x002fc80008011405 */
[----:B------:R-:W-:-:S04]  /*0070*/  ISETP.GE.U32.AND P0, PT, R0, UR5, PT ;  /* 0x0000000500007c0c */ /* 0x000fc8000bf06070 */
[----:B------:R-:W-:-:S13]  /*0080*/  ISETP.GE.U32.AND.EX P0, PT, RZ, UR4, PT, P0 ;  /* 0x00000004ff007c0c */ /* 0x000fda000bf06100 */
[----:B------:R-:W-:Y:S05]  /*0090*/  @P0 EXIT ;  /* 0x000000000000094d */ /* 0x000fea0003800000 */
[----:B------:R-:W0:Y:S01]  /*00a0*/  LDCU.128 UR8, c[0x0][0x380] ;  /* 0x00007000ff0877ac */ /* 0x000e220008000c00 */
[----:B------:R-:W-:Y:S01]  /*00b0*/  IMAD.SHL.U32 R6, R0, 0x4, RZ ;  /* 0x0000000400067824 */ /* 0x000fe200078e00ff */
[----:B------:R-:W-:Y:S01]  /*00c0*/  SHF.R.U32.HI R0, RZ, 0x1e, R0 ;  /* 0x0000001eff007819 */ /* 0x000fe20000011600 */
[----:B------:R-:W1:Y:S01]  /*00d0*/  LDCU.64 UR4, c[0x0][0x358] ;  /* 0x00006b00ff0477ac */ /* 0x000e620008000a00 */
[----:B------:R-:W2:Y:S02]  /*00e0*/  LDCU.64 UR6, c[0x0][0x390] ;  /* 0x00007200ff0677ac */ /* 0x000ea40008000a00 */
[C---:B0-----:R-:W-:Y:S02]  /*00f0*/  IADD3 R4, P1, PT, R6.reuse, UR10, RZ ;  /* 0x0000000a06047c10 */ /* 0x041fe4000ff3e0ff */
[----:B------:R-:W-:Y:S02]  /*0100*/  IADD3 R2, P0, PT, R6, UR8, RZ ;  /* 0x0000000806027c10 */ /* 0x000fe4000ff1e0ff */
[----:B------:R-:W-:-:S02]  /*0110*/  IADD3.X R5, PT, PT, R0, UR11, RZ, P1, !PT ;  /* 0x0000000b00057c10 */ /* 0x000fc40008ffe4ff */
[----:B------:R-:W-:-:S04]  /*0120*/  IADD3.X R3, PT, PT, R0, UR9, RZ, P0, !PT ;  /* 0x0000000900037c10 */ /* 0x000fc800087fe4ff */
[----:B-1----:R-:W3:Y:S04]  /*0130*/  LDG.E R5, desc[UR4][R4.64] ;  /* 0x0000000404057981 */ /* 0x002ee8000c1e1900 */
[----:B------:R-:W3:Y:S01]  /*0140*/  LDG.E R2, desc[UR4][R2.64] ;  /* 0x0000000402027981 */ /* 0x000ee2000c1e1900 */
[----:B--2---:R-:W-:-:S04]  /*0150*/  IADD3 R6, P0, PT, R6, UR6, RZ ;  /* 0x0000000606067c10 */ /* 0x004fc8000ff1e0ff */
[----:B------:R-:W-:Y:S01]  /*0160*/  IADD3.X R7, PT, PT, R0, UR7, RZ, P0, !PT ;  /* 0x0000000700077c10 */ /* 0x000fe200087fe4ff */
[----:B---3--:R-:W-:-:S05]  /*0170*/  FADD R9, R2, R5 ;  /* 0x0000000502097221 */ /* 0x008fca0000000000 */
[----:B------:R-:W-:Y:S01]  /*0180*/  STG.E desc[UR4][R6.64], R9 ;  /* 0x0000000906007986 */ /* 0x000fe2000c101904 */
[----:B------:R-:W-:Y:S05]  /*0190*/  EXIT ;  /* 0x000000000000794d */ /* 0x000fea0003800000 */
.L_x_0:
[----:B------:R-:W-:-:S00]  /*01a0*/  BRA `(.L_x_0) ;  /* 0xfffffffc00fc7947 */ /* 0x000fc0000383ffff */
[----:B------:R-:W-:-:S00]  /*01b0*/  NOP ;  /* 0x0000000000007918 */ /* 0x000fc00000000000 */
        /* <DEDUP_REMOVED lines=12> */
.L_x_1:


//--------------------- .nv.shared.reserved.0     --------------------------
	.section	.nv.shared.reserved.0,"aw",@nobits
	.weak		__nv_reservedSMEM_offset_0_alias
	.size		__nv_reservedSMEM_offset_0_alias, 0, 64
	.other		__nv_reservedSMEM_offset_0_alias,@"STO_CUDA_RESERVED_SHARED STV_DEFAULT"
__nv_reservedSMEM_offset_0_alias:
	.zero		0
	.zero		64


//--------------------- .nv.constant0._Z9vectorAddPKfS0_Pfi --------------------------
	.section	.nv.constant0._Z9vectorAddPKfS0_Pfi,"a",@progbits
	.sectionflags	@""
	.align	4
.nv.constant0._Z9vectorAddPKfS0_Pfi:
	.zero		924


//--------------------- SYMBOLS --------------------------

	.type		.nv.reservedSmem.offset0,@object
	.size		.nv.reservedSmem.offset0,0x4
